//
// Generated by NVIDIA NVVM Compiler
//
// Compiler Build ID: CL-36424714
// Cuda compilation tools, release 13.0, V13.0.88
// Based on NVVM 20.0.0
//

.version 9.0
.target sm_100
.address_size 64

	// .globl	_Z15erf_kernel_fp32PKfPfi

.visible .entry _Z15erf_kernel_fp32PKfPfi(
	.param .u64 .ptr .align 1 _Z15erf_kernel_fp32PKfPfi_param_0,
	.param .u64 .ptr .align 1 _Z15erf_kernel_fp32PKfPfi_param_1,
	.param .u32 _Z15erf_kernel_fp32PKfPfi_param_2
)
{
	.reg .pred 	%p<3>;
	.reg .b16 	%rs<5>;
	.reg .b32 	%r<6>;
	.reg .b32 	%f<31>;
	.reg .b64 	%rd<8>;

	ld.param.u64 	%rd1, [_Z15erf_kernel_fp32PKfPfi_param_0];
	ld.param.u64 	%rd2, [_Z15erf_kernel_fp32PKfPfi_param_1];
	ld.param.u32 	%r2, [_Z15erf_kernel_fp32PKfPfi_param_2];
	mov.u32 	%r3, %ctaid.x;
	mov.u32 	%r4, %ntid.x;
	mov.u32 	%r5, %tid.x;
	mad.lo.s32 	%r1, %r3, %r4, %r5;
	setp.ge.s32 	%p1, %r1, %r2;
	@%p1 bra 	$L__BB0_2;
	cvta.to.global.u64 	%rd3, %rd1;
	cvta.to.global.u64 	%rd4, %rd2;
	mul.wide.s32 	%rd5, %r1, 4;
	add.s64 	%rd6, %rd3, %rd5;
	ld.global.f32 	%f3, [%rd6];
	setp.ge.f32 	%p2, %f3, 0f00000000;
	selp.f32 	%f4, 0f3F800000, 0fBF800000, %p2;
	abs.f32 	%f5, %f3;
	mov.f32 	%f6, 0f3EA7BA05;
	mul.rn.f32 	%f7, %f6, %f5;
	mov.f32 	%f8, 0f3F800000;
	add.rn.f32 	%f1, %f8, %f7;
	// begin inline asm
	{  cvt.rn.f16.f32 %rs1, %f1;}

	// end inline asm
	// begin inline asm
	{.reg.b32         f;        
 .reg.b16         r;        
  mov.b16         r,%rs1;     
  cvt.f32.f16     f,r;      
  rcp.approx.ftz.f32   f,f;  
  cvt.rn.f16.f32      r,f;  
  mov.b16         %rs2,r;     
}
	// end inline asm
	// begin inline asm
	{  cvt.f32.f16 %f2, %rs2;}

	// end inline asm
	mov.f32 	%f9, 0f3F87DC22;
	mul.rn.f32 	%f10, %f9, %f2;
	mov.f32 	%f11, 0fBFBA00E3;
	add.rn.f32 	%f12, %f10, %f11;
	mul.rn.f32 	%f13, %f12, %f2;
	mov.f32 	%f14, 0f3FB5F0E3;
	add.rn.f32 	%f15, %f13, %f14;
	mul.rn.f32 	%f16, %f15, %f2;
	mov.f32 	%f17, 0fBE91A98E;
	add.rn.f32 	%f18, %f16, %f17;
	mul.rn.f32 	%f19, %f18, %f2;
	mov.f32 	%f20, 0f3E827906;
	add.rn.f32 	%f21, %f19, %f20;
	mul.rn.f32 	%f22, %f21, %f2;
	mul.rn.f32 	%f23, %f3, %f3;
	mov.f32 	%f24, 0f00000000;
	sub.rn.f32 	%f25, %f24, %f23;
	mul.f32 	%f26, %f25, 0f3FB8AA3B;
	ex2.approx.f32 	%f27, %f26;
	mul.rn.f32 	%f28, %f22, %f27;
	sub.rn.f32 	%f29, %f8, %f28;
	mul.rn.f32 	%f30, %f29, %f4;
	add.s64 	%rd7, %rd4, %rd5;
	st.global.f32 	[%rd7], %f30;
$L__BB0_2:
	ret;

}


// ===== COMPILED SASS (sm_100) =====

	.target	sm_100

	.elftype	@"ET_EXEC"


//--------------------- .note.nv.tkinfo           --------------------------
	.section	.note.nv.tkinfo,"",@"SHT_NOTE"
	.sectionflags	@"SHF_NOTE_NV_TKINFO"
	.tkinfo
        /*0018*/ 	.word	0x00000002
        /*0030*/ 	.string	""
        /*0030*/ 	.string	"ptxas"
        /*0030*/ 	.string	"Cuda compilation tools, release 13.0, V13.0.88"
        /*0030*/ 	.string	"Build cuda_13.0.r13.0/compiler.36424714_0"
        /*0030*/ 	.string	"-arch sm_100 -m 64 "



//--------------------- .note.nv.cuinfo           --------------------------
	.section	.note.nv.cuinfo,"",@"SHT_NOTE"
	.sectionflags	@"SHF_NOTE_NV_CUINFO"
        /*0018*/ 	.short	0x0002
        /*001a*/ 	.short	0x0064
        /*001c*/ 	.short	0x0082
	.zero		2


//--------------------- .nv.info                  --------------------------
	.section	.nv.info,"",@"SHT_CUDA_INFO"
	.align	4


	//----- nvinfo : EIATTR_REGCOUNT
	.align		4
        /*0000*/ 	.byte	0x04, 0x2f
        /*0002*/ 	.short	(.L_1 - .L_0)
	.align		4
.L_0:
        /*0004*/ 	.word	index@(_Z15erf_kernel_fp32PKfPfi)
        /*0008*/ 	.word	0x0000000b


	//----- nvinfo : EIATTR_FRAME_SIZE
	.align		4
.L_1:
        /*000c*/ 	.byte	0x04, 0x11
        /*000e*/ 	.short	(.L_3 - .L_2)
	.align		4
.L_2:
        /*0010*/ 	.word	index@(_Z15erf_kernel_fp32PKfPfi)
        /*0014*/ 	.word	0x00000000


	//----- nvinfo : EIATTR_MIN_STACK_SIZE
	.align		4
.L_3:
        /*0018*/ 	.byte	0x04, 0x12
        /*001a*/ 	.short	(.L_5 - .L_4)
	.align		4
.L_4:
        /*001c*/ 	.word	index@(_Z15erf_kernel_fp32PKfPfi)
        /*0020*/ 	.word	0x00000000
.L_5:


//--------------------- .nv.compat                --------------------------
	.section	.nv.compat,"",@"SHT_CUDA_COMPAT_INFO"
	.align	4
        /*0000*/ 	.byte	0x02, 0x09, 0x00, 0x00, 0x02, 0x02, 0x01, 0x00, 0x02, 0x05, 0x05, 0x00, 0x03, 0x07, 0x01, 0x01
        /*0010*/ 	.byte	0x02, 0x03, 0x00, 0x00, 0x02, 0x06, 0x01, 0x00, 0x04, 0x0b, 0x08, 0x00, 0x01, 0x00, 0x00, 0x00
        /*0020*/ 	.byte	0x00, 0x00, 0x00, 0x00


//--------------------- .nv.info._Z15erf_kernel_fp32PKfPfi --------------------------
	.section	.nv.info._Z15erf_kernel_fp32PKfPfi,"",@"SHT_CUDA_INFO"
	.sectionflags	@""
	.align	4


	//----- nvinfo : EIATTR_CUDA_API_VERSION
	.align		4
        /*0000*/ 	.byte	0x04, 0x37
        /*0002*/ 	.short	(.L_7 - .L_6)
.L_6:
        /*0004*/ 	.word	0x00000082


	//----- nvinfo : EIATTR_KPARAM_INFO
	.align		4
.L_7:
        /*0008*/ 	.byte	0x04, 0x17
        /*000a*/ 	.short	(.L_9 - .L_8)
.L_8:
        /*000c*/ 	.word	0x00000000
        /*0010*/ 	.short	0x0002
        /*0012*/ 	.short	0x0010
        /*0014*/ 	.byte	0x00, 0xf0, 0x11, 0x00


	//----- nvinfo : EIATTR_KPARAM_INFO
	.align		4
.L_9:
        /*0018*/ 	.byte	0x04, 0x17
        /*001a*/ 	.short	(.L_11 - .L_10)
.L_10:
        /*001c*/ 	.word	0x00000000
        /*0020*/ 	.short	0x0001
        /*0022*/ 	.short	0x0008
        /*0024*/ 	.byte	0x00, 0xf5, 0x21, 0x00


	//----- nvinfo : EIATTR_KPARAM_INFO
	.align		4
.L_11:
        /*0028*/ 	.byte	0x04, 0x17
        /*002a*/ 	.short	(.L_13 - .L_12)
.L_12:
        /*002c*/ 	.word	0x00000000
        /*0030*/ 	.short	0x0000
        /*0032*/ 	.short	0x0000
        /*0034*/ 	.byte	0x00, 0xf5, 0x21, 0x00


	//----- nvinfo : EIATTR_SPARSE_MMA_MASK
	.align		4
.L_13:
        /*0038*/ 	.byte	0x03, 0x50
        /*003a*/ 	.short	0x0000


	//----- nvinfo : EIATTR_MAXREG_COUNT
	.align		4
        /*003c*/ 	.byte	0x03, 0x1b
        /*003e*/ 	.short	0x00ff


	//----- nvinfo : EIATTR_MERCURY_ISA_VERSION
	.align		4
        /*0040*/ 	.byte	0x03, 0x5f
        /*0042*/ 	.short	0x0101


	//----- nvinfo : EIATTR_VRC_CTA_INIT_COUNT
	.align		4
        /*0044*/ 	.byte	0x02, 0x4a
	.zero		1
	.zero		1


	//----- nvinfo : EIATTR_EXIT_INSTR_OFFSETS
	.align		4
        /*0048*/ 	.byte	0x04, 0x1c
        /*004a*/ 	.short	(.L_15 - .L_14)


	//   ....[0]....
.L_14:
        /*004c*/ 	.word	0x00000070


	//   ....[1]....
        /*0050*/ 	.word	0x000002c0


	//----- nvinfo : EIATTR_CBANK_PARAM_SIZE
	.align		4
.L_15:
        /*0054*/ 	.byte	0x03, 0x19
        /*0056*/ 	.short	0x0014


	//----- nvinfo : EIATTR_PARAM_CBANK
	.align		4
        /*0058*/ 	.byte	0x04, 0x0a
        /*005a*/ 	.short	(.L_17 - .L_16)
	.align		4
.L_16:
        /*005c*/ 	.word	index@(.nv.constant0._Z15erf_kernel_fp32PKfPfi)
        /*0060*/ 	.short	0x0380
        /*0062*/ 	.short	0x0014


	//----- nvinfo : EIATTR_SW_WAR
	.align		4
.L_17:
        /*0064*/ 	.byte	0x04, 0x36
        /*0066*/ 	.short	(.L_19 - .L_18)
.L_18:
        /*0068*/ 	.word	0x00000008
.L_19:


//--------------------- .nv.callgraph             --------------------------
	.section	.nv.callgraph,"",@"SHT_CUDA_CALLGRAPH"
	.align	4
	.sectionentsize	8
	.align		4
        /*0000*/ 	.word	0x00000000
	.align		4
        /*0004*/ 	.word	0xffffffff
	.align		4
        /*0008*/ 	.word	0x00000000
	.align		4
        /*000c*/ 	.word	0xfffffffe
	.align		4
        /*0010*/ 	.word	0x00000000
	.align		4
        /*0014*/ 	.word	0xfffffffd
	.align		4
        /*0018*/ 	.word	0x00000000
	.align		4
        /*001c*/ 	.word	0xfffffffc


//--------------------- .text._Z15erf_kernel_fp32PKfPfi --------------------------
	.section	.text._Z15erf_kernel_fp32PKfPfi,"ax",@progbits
	.align	128
        .global         _Z15erf_kernel_fp32PKfPfi
        .type           _Z15erf_kernel_fp32PKfPfi,@function
        .size           _Z15erf_kernel_fp32PKfPfi,(.L_x_1 - _Z15erf_kernel_fp32PKfPfi)
        .other          _Z15erf_kernel_fp32PKfPfi,@"STO_CUDA_ENTRY STV_DEFAULT"
_Z15erf_kernel_fp32PKfPfi:
.text._Z15erf_kernel_fp32PKfPfi:
[----:B------:R-:W-:Y:S01]  /*0000*/  LDC R1, c[0x0][0x37c] ;  /* 0x0000df00ff017b82 */ /* 0x000fe20000000800 */
[----:B------:R-:W0:Y:S07]  /*0010*/  S2R R3, SR_TID.X ;  /* 0x0000000000037919 */ /* 0x000e2e0000002100 */
[----:B------:R-:W0:Y:S01]  /*0020*/  S2UR UR4, SR_CTAID.X ;  /* 0x00000000000479c3 */ /* 0x000e220000002500 */
[----:B------:R-:W1:Y:S07]  /*0030*/  LDCU UR5, c[0x0][0x390] ;  /* 0x00007200ff0577ac */ /* 0x000e6e0008000800 */
[----:B------:R-:W0:Y:S02]  /*0040*/  LDC R0, c[0x0][0x360] ;  /* 0x0000d800ff007b82 */ /* 0x000e240000000800 */
[----:B0-----:R-:W-:-:S05]  /*0050*/  IMAD R0, R0, UR4, R3 ;  /* 0x0000000400007c24 */ /* 0x001fca000f8e0203 */
[----:B-1----:R-:W-:-:S13]  /*0060*/  ISETP.GE.AND P0, PT, R0, UR5, PT ;  /* 0x0000000500007c0c */ /* 0x002fda000bf06270 */
[----:B------:R-:W-:Y:S05]  /*0070*/  @P0 EXIT ;  /* 0x000000000000094d */ /* 0x000fea0003800000 */
[----:B------:R-:W0:Y:S01]  /*0080*/  LDC.64 R2, c[0x0][0x380] ;  /* 0x0000e000ff027b82 */ /* 0x000e220000000a00 */
[----:B------:R-:W1:Y:S01]  /*0090*/  LDCU.64 UR4, c[0x0][0x358] ;  /* 0x00006b00ff0477ac */ /* 0x000e620008000a00 */
[----:B0-----:R-:W-:-:S05]  /*00a0*/  IMAD.WIDE R2, R0, 0x4, R2 ;  /* 0x0000000400027825 */ /* 0x001fca00078e0202 */
[----:B-1----:R-:W2:Y:S02]  /*00b0*/  LDG.E R4, desc[UR4][R2.64] ;  /* 0x0000000402047981 */ /* 0x002ea4000c1e1900 */
[C---:B--2---:R-:W-:Y:S01]  /*00c0*/  FMUL R5, |R4|.reuse, 0.32759109139442443848 ;  /* 0x3ea7ba0504057820 */ /* 0x044fe20000400200 */
[----:B------:R-:W-:-:S03]  /*00d0*/  FMUL R6, R4, R4 ;  /* 0x0000000404067220 */ /* 0x000fc60000400000 */
[----:B------:R-:W-:Y:S01]  /*00e0*/  FADD R5, R5, 1 ;  /* 0x3f80000005057421 */ /* 0x000fe20000000000 */
[----:B------:R-:W-:-:S04]  /*00f0*/  FADD R6, RZ, -R6 ;  /* 0x80000006ff067221 */ /* 0x000fc80000000000 */
[----:B------:R-:W-:Y:S01]  /*0100*/  F2FP.F16.F32.PACK_AB R5, RZ, R5 ;  /* 0x00000005ff05723e */ /* 0x000fe200000000ff */
[----:B------:R-:W-:-:S04]  /*0110*/  FMUL R7, R6, 1.4426950216293334961 ;  /* 0x3fb8aa3b06077820 */ /* 0x000fc80000400000 */
[----:B------:R-:W-:Y:S01]  /*0120*/  HADD2.F32 R5, -RZ, R5.H0_H0 ;  /* 0x20000005ff057230 */ /* 0x000fe20000004100 */
[----:B------:R-:W-:-:S05]  /*0130*/  FSETP.GEU.AND P0, PT, R7, -126, PT ;  /* 0xc2fc00000700780b */ /* 0x000fca0003f0e000 */
[----:B------:R-:W0:Y:S08]  /*0140*/  MUFU.RCP R5, R5 ;  /* 0x0000000500057308 */ /* 0x000e300000001000 */
[----:B------:R-:W-:-:S04]  /*0150*/  @!P0 FMUL R7, R7, 0.5 ;  /* 0x3f00000007078820 */ /* 0x000fc80000400000 */
[----:B------:R-:W1:Y:S01]  /*0160*/  MUFU.EX2 R8, R7 ;  /* 0x0000000700087308 */ /* 0x000e620000000800 */
[----:B0-----:R-:W-:-:S05]  /*0170*/  F2FP.F16.F32.PACK_AB R3, RZ, R5 ;  /* 0x00000005ff03723e */ /* 0x001fca00000000ff */
[----:B------:R-:W-:-:S05]  /*0180*/  HADD2.F32 R6, -RZ, R3.H0_H0 ;  /* 0x20000003ff067230 */ /* 0x000fca0000004100 */
[----:B------:R-:W-:Y:S01]  /*0190*/  FMUL R2, R6, 1.0614054203033447266 ;  /* 0x3f87dc2206027820 */ /* 0x000fe20000400000 */
[----:B-1----:R-:W-:Y:S01]  /*01a0*/  @!P0 FMUL R8, R8, R8 ;  /* 0x0000000808088220 */ /* 0x002fe20000400000 */
[----:B------:R-:W-:Y:S02]  /*01b0*/  FSETP.GE.AND P0, PT, R4, RZ, PT ;  /* 0x000000ff0400720b */ /* 0x000fe40003f06000 */
[----:B------:R-:W-:Y:S01]  /*01c0*/  FADD R3, R2, -1.4531520605087280273 ;  /* 0xbfba00e302037421 */ /* 0x000fe20000000000 */
[----:B------:R-:W-:-:S03]  /*01d0*/  HFMA2 R4, -RZ, RZ, 1.875, 0 ;  /* 0x3f800000ff047431 */ /* 0x000fc600000001ff */
[----:B------:R-:W-:-:S04]  /*01e0*/  FMUL R3, R6, R3 ;  /* 0x0000000306037220 */ /* 0x000fc80000400000 */
[----:B------:R-:W-:Y:S01]  /*01f0*/  FADD R3, R3, 1.4214137792587280273 ;  /* 0x3fb5f0e303037421 */ /* 0x000fe20000000000 */
[----:B------:R-:W-:-:S03]  /*0200*/  FSEL R4, R4, -1, P0 ;  /* 0xbf80000004047808 */ /* 0x000fc60000000000 */
[----:B------:R-:W-:Y:S02]  /*0210*/  FMUL R5, R6, R3 ;  /* 0x0000000306057220 */ /* 0x000fe40000400000 */
[----:B------:R-:W0:Y:S02]  /*0220*/  LDC.64 R2, c[0x0][0x388] ;  /* 0x0000e200ff027b82 */ /* 0x000e240000000a00 */
[----:B------:R-:W-:-:S04]  /*0230*/  FADD R5, R5, -0.28449672460556030273 ;  /* 0xbe91a98e05057421 */ /* 0x000fc80000000000 */
[----:B------:R-:W-:-:S04]  /*0240*/  FMUL R5, R6, R5 ;  /* 0x0000000506057220 */ /* 0x000fc80000400000 */
[----:B------:R-:W-:-:S04]  /*0250*/  FADD R5, R5, 0.25482958555221557617 ;  /* 0x3e82790605057421 */ /* 0x000fc80000000000 */
[----:B------:R-:W-:-:S04]  /*0260*/  FMUL R5, R6, R5 ;  /* 0x0000000506057220 */ /* 0x000fc80000400000 */
[----:B------:R-:W-:-:S04]  /*0270*/  FMUL R5, R5, R8 ;  /* 0x0000000805057220 */ /* 0x000fc80000400000 */
[----:B------:R-:W-:Y:S01]  /*0280*/  FADD R5, -R5, 1 ;  /* 0x3f80000005057421 */ /* 0x000fe20000000100 */
[----:B0-----:R-:W-:-:S04]  /*0290*/  IMAD.WIDE R2, R0, 0x4, R2 ;  /* 0x0000000400027825 */ /* 0x001fc800078e0202 */
[----:B------:R-:W-:-:S05]  /*02a0*/  FMUL R5, R4, R5 ;  /* 0x0000000504057220 */ /* 0x000fca0000400000 */
[----:B------:R-:W-:Y:S01]  /*02b0*/  STG.E desc[UR4][R2.64], R5 ;  /* 0x0000000502007986 */ /* 0x000fe2000c101904 */
[----:B------:R-:W-:Y:S05]  /*02c0*/  EXIT ;  /* 0x000000000000794d */ /* 0x000fea0003800000 */
.L_x_0:
[----:B------:R-:W-:-:S00]  /*02d0*/  BRA `(.L_x_0) ;  /* 0xfffffffc00fc7947 */ /* 0x000fc0000383ffff */
[----:B------:R-:W-:-:S00]  /*02e0*/  NOP ;  /* 0x0000000000007918 */ /* 0x000fc00000000000 */
        /* <DEDUP_REMOVED lines=9> */
.L_x_1:


//--------------------- .nv.shared.reserved.0     --------------------------
	.section	.nv.shared.reserved.0,"aw",@nobits
	.weak		__nv_reservedSMEM_offset_0_alias
	.size		__nv_reservedSMEM_offset_0_alias, 0, 64
	.other		__nv_reservedSMEM_offset_0_alias,@"STO_CUDA_RESERVED_SHARED STV_DEFAULT"
__nv_reservedSMEM_offset_0_alias:
	.zero		0
	.zero		64


//--------------------- .nv.constant0._Z15erf_kernel_fp32PKfPfi --------------------------
	.section	.nv.constant0._Z15erf_kernel_fp32PKfPfi,"a",@progbits
	.sectionflags	@""
	.align	4
.nv.constant0._Z15erf_kernel_fp32PKfPfi:
	.zero		916


//--------------------- SYMBOLS --------------------------

	.type		.nv.reservedSmem.offset0,@object
	.size		.nv.reservedSmem.offset0,0x4
